//
// Generated by NVIDIA NVVM Compiler
//
// Compiler Build ID: CL-36424714
// Cuda compilation tools, release 13.0, V13.0.88
// Based on NVVM 20.0.0
//

.version 9.0
.target sm_100
.address_size 64

	// .globl	_Z20tiled_stencil_kernelPfS_
.const .align 4 .b8 d_c[28] = {0, 0, 128, 63, 0, 0, 128, 63, 0, 0, 128, 63, 0, 0, 128, 63, 0, 0, 128, 63, 0, 0, 128, 63, 0, 0, 128, 63};
// _ZZ20tiled_stencil_kernelPfS_E10input_tile has been demoted

.visible .entry _Z20tiled_stencil_kernelPfS_(
	.param .u64 .ptr .align 1 _Z20tiled_stencil_kernelPfS__param_0,
	.param .u64 .ptr .align 1 _Z20tiled_stencil_kernelPfS__param_1
)
{
	.reg .pred 	%p<14>;
	.reg .b32 	%r<40>;
	.reg .b32 	%f<23>;
	.reg .b64 	%rd<11>;
	// demoted variable
	.shared .align 4 .b8 _ZZ20tiled_stencil_kernelPfS_E10input_tile[2048];
	ld.param.u64 	%rd2, [_Z20tiled_stencil_kernelPfS__param_0];
	ld.param.u64 	%rd3, [_Z20tiled_stencil_kernelPfS__param_1];
	cvta.to.global.u64 	%rd1, %rd3;
	mov.u32 	%r11, %ctaid.x;
	mov.u32 	%r1, %tid.x;
	mad.lo.s32 	%r2, %r11, 6, %r1;
	add.s32 	%r3, %r2, -1;
	mov.u32 	%r12, %ctaid.y;
	mov.u32 	%r4, %tid.y;
	mad.lo.s32 	%r13, %r12, 6, %r4;
	add.s32 	%r6, %r13, -1;
	mov.u32 	%r14, %ctaid.z;
	mov.u32 	%r7, %tid.z;
	mad.lo.s32 	%r15, %r14, 6, %r7;
	add.s32 	%r9, %r15, -1;
	max.u32 	%r16, %r3, %r6;
	max.u32 	%r17, %r16, %r9;
	setp.lt.u32 	%p1, %r17, 500;
	setp.gt.u32 	%p2, %r17, 499;
	shl.b32 	%r18, %r7, 8;
	mov.u32 	%r19, _ZZ20tiled_stencil_kernelPfS_E10input_tile;
	add.s32 	%r20, %r19, %r18;
	shl.b32 	%r21, %r4, 5;
	add.s32 	%r22, %r20, %r21;
	shl.b32 	%r23, %r1, 2;
	add.s32 	%r10, %r22, %r23;
	@%p2 bra 	$L__BB0_2;
	cvta.to.global.u64 	%rd4, %rd2;
	mad.lo.s32 	%r25, %r6, 500, %r3;
	mad.lo.s32 	%r26, %r9, 250000, %r25;
	mul.wide.u32 	%rd5, %r26, 4;
	add.s64 	%rd6, %rd4, %rd5;
	ld.global.f32 	%f1, [%rd6];
	st.shared.f32 	[%r10], %f1;
	bra.uni 	$L__BB0_3;
$L__BB0_2:
	mov.b32 	%r24, 0;
	st.shared.u32 	[%r10], %r24;
$L__BB0_3:
	bar.sync 	0;
	add.s32 	%r27, %r1, -1;
	setp.gt.u32 	%p3, %r27, 5;
	setp.eq.s32 	%p4, %r4, 0;
	setp.gt.u32 	%p5, %r4, 6;
	or.pred  	%p6, %p3, %p5;
	or.pred  	%p7, %p6, %p4;
	setp.eq.s32 	%p8, %r7, 0;
	or.pred  	%p9, %p8, %p7;
	setp.gt.u32 	%p10, %r7, 6;
	or.pred  	%p11, %p9, %p10;
	@%p11 bra 	$L__BB0_8;
	add.s32 	%r30, %r2, -2;
	add.s32 	%r31, %r13, -2;
	max.u32 	%r32, %r30, %r31;
	add.s32 	%r33, %r15, -2;
	max.u32 	%r34, %r32, %r33;
	setp.gt.u32 	%p12, %r34, 497;
	@%p12 bra 	$L__BB0_6;
	ld.const.f32 	%f2, [d_c];
	ld.shared.f32 	%f3, [%r10];
	ld.const.f32 	%f4, [d_c+4];
	ld.shared.f32 	%f5, [%r10+-256];
	mul.f32 	%f6, %f4, %f5;
	fma.rn.f32 	%f7, %f2, %f3, %f6;
	ld.const.f32 	%f8, [d_c+8];
	ld.shared.f32 	%f9, [%r10+256];
	fma.rn.f32 	%f10, %f8, %f9, %f7;
	ld.const.f32 	%f11, [d_c+12];
	ld.shared.f32 	%f12, [%r10+-32];
	fma.rn.f32 	%f13, %f11, %f12, %f10;
	ld.const.f32 	%f14, [d_c+16];
	ld.shared.f32 	%f15, [%r10+32];
	fma.rn.f32 	%f16, %f14, %f15, %f13;
	ld.const.f32 	%f17, [d_c+20];
	ld.shared.f32 	%f18, [%r10+-4];
	fma.rn.f32 	%f19, %f17, %f18, %f16;
	ld.const.f32 	%f20, [d_c+24];
	ld.shared.f32 	%f21, [%r10+4];
	fma.rn.f32 	%f22, %f20, %f21, %f19;
	mad.lo.s32 	%r38, %r6, 500, %r3;
	mad.lo.s32 	%r39, %r9, 250000, %r38;
	mul.wide.s32 	%rd9, %r39, 4;
	add.s64 	%rd10, %rd1, %rd9;
	st.global.f32 	[%rd10], %f22;
	bra.uni 	$L__BB0_8;
$L__BB0_6:
	not.pred 	%p13, %p1;
	@%p13 bra 	$L__BB0_8;
	mad.lo.s32 	%r35, %r6, 500, %r3;
	mad.lo.s32 	%r36, %r9, 250000, %r35;
	mul.wide.u32 	%rd7, %r36, 4;
	add.s64 	%rd8, %rd1, %rd7;
	mov.b32 	%r37, 0;
	st.global.u32 	[%rd8], %r37;
$L__BB0_8:
	ret;

}


// ===== COMPILED SASS (sm_100) =====

	.target	sm_100

	.elftype	@"ET_EXEC"


//--------------------- .note.nv.tkinfo           --------------------------
	.section	.note.nv.tkinfo,"",@"SHT_NOTE"
	.sectionflags	@"SHF_NOTE_NV_TKINFO"
	.tkinfo
        /*0018*/ 	.word	0x00000002
        /*0030*/ 	.string	""
        /*0030*/ 	.string	"ptxas"
        /*0030*/ 	.string	"Cuda compilation tools, release 13.0, V13.0.88"
        /*0030*/ 	.string	"Build cuda_13.0.r13.0/compiler.36424714_0"
        /*0030*/ 	.string	"-arch sm_100 -m 64 "



//--------------------- .note.nv.cuinfo           --------------------------
	.section	.note.nv.cuinfo,"",@"SHT_NOTE"
	.sectionflags	@"SHF_NOTE_NV_CUINFO"
        /*0018*/ 	.short	0x0002
        /*001a*/ 	.short	0x0064
        /*001c*/ 	.short	0x0082
	.zero		2


//--------------------- .nv.info                  --------------------------
	.section	.nv.info,"",@"SHT_CUDA_INFO"
	.align	4


	//----- nvinfo : EIATTR_REGCOUNT
	.align		4
        /*0000*/ 	.byte	0x04, 0x2f
        /*0002*/ 	.short	(.L_2 - .L_1)
	.align		4
.L_1:
        /*0004*/ 	.word	index@(_Z20tiled_stencil_kernelPfS_)
        /*0008*/ 	.word	0x00000018


	//----- nvinfo : EIATTR_FRAME_SIZE
	.align		4
.L_2:
        /*000c*/ 	.byte	0x04, 0x11
        /*000e*/ 	.short	(.L_4 - .L_3)
	.align		4
.L_3:
        /*0010*/ 	.word	index@(_Z20tiled_stencil_kernelPfS_)
        /*0014*/ 	.word	0x00000000


	//----- nvinfo : EIATTR_MIN_STACK_SIZE
	.align		4
.L_4:
        /*0018*/ 	.byte	0x04, 0x12
        /*001a*/ 	.short	(.L_6 - .L_5)
	.align		4
.L_5:
        /*001c*/ 	.word	index@(_Z20tiled_stencil_kernelPfS_)
        /*0020*/ 	.word	0x00000000
.L_6:


//--------------------- .nv.compat                --------------------------
	.section	.nv.compat,"",@"SHT_CUDA_COMPAT_INFO"
	.align	4
        /*0000*/ 	.byte	0x02, 0x09, 0x00, 0x00, 0x02, 0x02, 0x01, 0x00, 0x02, 0x05, 0x05, 0x00, 0x03, 0x07, 0x01, 0x01
        /*0010*/ 	.byte	0x02, 0x03, 0x00, 0x00, 0x02, 0x06, 0x01, 0x00, 0x04, 0x0b, 0x08, 0x00, 0x09, 0x00, 0x00, 0x00
        /*0020*/ 	.byte	0x00, 0x00, 0x00, 0x00


//--------------------- .nv.info._Z20tiled_stencil_kernelPfS_ --------------------------
	.section	.nv.info._Z20tiled_stencil_kernelPfS_,"",@"SHT_CUDA_INFO"
	.sectionflags	@""
	.align	4


	//----- nvinfo : EIATTR_CUDA_API_VERSION
	.align		4
        /*0000*/ 	.byte	0x04, 0x37
        /*0002*/ 	.short	(.L_8 - .L_7)
.L_7:
        /*0004*/ 	.word	0x00000082


	//----- nvinfo : EIATTR_KPARAM_INFO
	.align		4
.L_8:
        /*0008*/ 	.byte	0x04, 0x17
        /*000a*/ 	.short	(.L_10 - .L_9)
.L_9:
        /*000c*/ 	.word	0x00000000
        /*0010*/ 	.short	0x0001
        /*0012*/ 	.short	0x0008
        /*0014*/ 	.byte	0x00, 0xf5, 0x21, 0x00


	//----- nvinfo : EIATTR_KPARAM_INFO
	.align		4
.L_10:
        /*0018*/ 	.byte	0x04, 0x17
        /*001a*/ 	.short	(.L_12 - .L_11)
.L_11:
        /*001c*/ 	.word	0x00000000
        /*0020*/ 	.short	0x0000
        /*0022*/ 	.short	0x0000
        /*0024*/ 	.byte	0x00, 0xf5, 0x21, 0x00


	//----- nvinfo : EIATTR_SPARSE_MMA_MASK
	.align		4
.L_12:
        /*0028*/ 	.byte	0x03, 0x50
        /*002a*/ 	.short	0x0000


	//----- nvinfo : EIATTR_MAXREG_COUNT
	.align		4
        /*002c*/ 	.byte	0x03, 0x1b
        /*002e*/ 	.short	0x00ff


	//----- nvinfo : EIATTR_NUM_BARRIERS
	.align		4
        /*0030*/ 	.byte	0x02, 0x4c
        /*0032*/ 	.byte	0x01
	.zero		1


	//----- nvinfo : EIATTR_MERCURY_ISA_VERSION
	.align		4
        /*0034*/ 	.byte	0x03, 0x5f
        /*0036*/ 	.short	0x0101


	//----- nvinfo : EIATTR_VRC_CTA_INIT_COUNT
	.align		4
        /*0038*/ 	.byte	0x02, 0x4a
	.zero		1
	.zero		1


	//----- nvinfo : EIATTR_EXIT_INSTR_OFFSETS
	.align		4
        /*003c*/ 	.byte	0x04, 0x1c
        /*003e*/ 	.short	(.L_14 - .L_13)


	//   ....[0]....
.L_13:
        /*0040*/ 	.word	0x00000240


	//   ....[1]....
        /*0044*/ 	.word	0x00000410


	//   ....[2]....
        /*0048*/ 	.word	0x00000420


	//   ....[3]....
        /*004c*/ 	.word	0x00000480


	//----- nvinfo : EIATTR_CRS_STACK_SIZE
	.align		4
.L_14:
        /*0050*/ 	.byte	0x04, 0x1e
        /*0052*/ 	.short	(.L_16 - .L_15)
.L_15:
        /*0054*/ 	.word	0x00000000


	//----- nvinfo : EIATTR_CBANK_PARAM_SIZE
	.align		4
.L_16:
        /*0058*/ 	.byte	0x03, 0x19
        /*005a*/ 	.short	0x0010


	//----- nvinfo : EIATTR_PARAM_CBANK
	.align		4
        /*005c*/ 	.byte	0x04, 0x0a
        /*005e*/ 	.short	(.L_18 - .L_17)
	.align		4
.L_17:
        /*0060*/ 	.word	index@(.nv.constant0._Z20tiled_stencil_kernelPfS_)
        /*0064*/ 	.short	0x0380
        /*0066*/ 	.short	0x0010


	//----- nvinfo : EIATTR_SW_WAR
	.align		4
.L_18:
        /*0068*/ 	.byte	0x04, 0x36
        /*006a*/ 	.short	(.L_20 - .L_19)
.L_19:
        /*006c*/ 	.word	0x00000008
.L_20:


//--------------------- .nv.callgraph             --------------------------
	.section	.nv.callgraph,"",@"SHT_CUDA_CALLGRAPH"
	.align	4
	.sectionentsize	8
	.align		4
        /*0000*/ 	.word	0x00000000
	.align		4
        /*0004*/ 	.word	0xffffffff
	.align		4
        /*0008*/ 	.word	0x00000000
	.align		4
        /*000c*/ 	.word	0xfffffffe
	.align		4
        /*0010*/ 	.word	0x00000000
	.align		4
        /*0014*/ 	.word	0xfffffffd
	.align		4
        /*0018*/ 	.word	0x00000000
	.align		4
        /*001c*/ 	.word	0xfffffffc


//--------------------- .nv.constant3             --------------------------
	.section	.nv.constant3,"a",@progbits
	.align	4
.nv.constant3:
	.type		d_c,@object
	.size		d_c,(.L_0 - d_c)
d_c:
        /*0000*/ 	.byte	0x00, 0x00, 0x80, 0x3f, 0x00, 0x00, 0x80, 0x3f, 0x00, 0x00, 0x80, 0x3f, 0x00, 0x00, 0x80, 0x3f
        /*0010*/ 	.byte	0x00, 0x00, 0x80, 0x3f, 0x00, 0x00, 0x80, 0x3f, 0x00, 0x00, 0x80, 0x3f
.L_0:


//--------------------- .text._Z20tiled_stencil_kernelPfS_ --------------------------
	.section	.text._Z20tiled_stencil_kernelPfS_,"ax",@progbits
	.align	128
        .global         _Z20tiled_stencil_kernelPfS_
        .type           _Z20tiled_stencil_kernelPfS_,@function
        .size           _Z20tiled_stencil_kernelPfS_,(.L_x_2 - _Z20tiled_stencil_kernelPfS_)
        .other          _Z20tiled_stencil_kernelPfS_,@"STO_CUDA_ENTRY STV_DEFAULT"
_Z20tiled_stencil_kernelPfS_:
.text._Z20tiled_stencil_kernelPfS_:
[----:B------:R-:W-:Y:S01]  /*0000*/  LDC R1, c[0x0][0x37c] ;  /* 0x0000df00ff017b82 */ /* 0x000fe20000000800 */
[----:B------:R-:W0:Y:S01]  /*0010*/  S2R R12, SR_TID.Y ;  /* 0x00000000000c7919 */ /* 0x000e220000002200 */
[----:B------:R-:W1:Y:S01]  /*0020*/  LDCU.64 UR6, c[0x0][0x358] ;  /* 0x00006b00ff0677ac */ /* 0x000e620008000a00 */
[----:B------:R-:W2:Y:S01]  /*0030*/  S2R R13, SR_TID.Z ;  /* 0x00000000000d7919 */ /* 0x000ea20000002300 */
[----:B------:R-:W3:Y:S01]  /*0040*/  S2R R11, SR_TID.X ;  /* 0x00000000000b7919 */ /* 0x000ee20000002100 */
[----:B------:R-:W3:Y:S01]  /*0050*/  S2R R2, SR_CTAID.X ;  /* 0x0000000000027919 */ /* 0x000ee20000002500 */
[----:B------:R-:W0:Y:S01]  /*0060*/  S2R R4, SR_CTAID.Y ;  /* 0x0000000000047919 */ /* 0x000e220000002600 */
[----:B------:R-:W2:Y:S01]  /*0070*/  S2R R8, SR_CTAID.Z ;  /* 0x0000000000087919 */ /* 0x000ea20000002700 */
[----:B---3--:R-:W-:Y:S02]  /*0080*/  IMAD R2, R2, 0x6, R11 ;  /* 0x0000000602027824 */ /* 0x008fe400078e020b */
[----:B0-----:R-:W-:-:S03]  /*0090*/  IMAD R4, R4, 0x6, R12 ;  /* 0x0000000604047824 */ /* 0x001fc600078e020c */
[----:B------:R-:W-:Y:S01]  /*00a0*/  IADD3 R0, PT, PT, R2, -0x1, RZ ;  /* 0xffffffff02007810 */ /* 0x000fe20007ffe0ff */
[----:B--2---:R-:W-:Y:S01]  /*00b0*/  IMAD R8, R8, 0x6, R13 ;  /* 0x0000000608087824 */ /* 0x004fe200078e020d */
[----:B------:R-:W-:-:S04]  /*00c0*/  IADD3 R5, PT, PT, R4, -0x1, RZ ;  /* 0xffffffff04057810 */ /* 0x000fc80007ffe0ff */
[----:B------:R-:W-:-:S04]  /*00d0*/  IADD3 R3, PT, PT, R8, -0x1, RZ ;  /* 0xffffffff08037810 */ /* 0x000fc80007ffe0ff */
[----:B------:R-:W-:-:S04]  /*00e0*/  VIMNMX3.U32 R14, R0, R5, R3, !PT ;  /* 0x00000005000e720f */ /* 0x000fc80007800003 */
[----:B------:R-:W-:-:S13]  /*00f0*/  ISETP.GT.U32.AND P1, PT, R14, 0x1f3, PT ;  /* 0x000001f30e00780c */ /* 0x000fda0003f24070 */
[----:B------:R-:W0:Y:S01]  /*0100*/  @!P1 LDC.64 R6, c[0x0][0x380] ;  /* 0x0000e000ff069b82 */ /* 0x000e220000000a00 */
[----:B------:R-:W-:-:S04]  /*0110*/  @!P1 IMAD R10, R5, 0x1f4, R0 ;  /* 0x000001f4050a9824 */ /* 0x000fc800078e0200 */
[----:B------:R-:W-:-:S04]  /*0120*/  @!P1 IMAD R9, R3, 0x3d090, R10 ;  /* 0x0003d09003099824 */ /* 0x000fc800078e020a */
[----:B0-----:R-:W-:-:S06]  /*0130*/  @!P1 IMAD.WIDE.U32 R6, R9, 0x4, R6 ;  /* 0x0000000409069825 */ /* 0x001fcc00078e0006 */
[----:B-1----:R-:W2:Y:S01]  /*0140*/  @!P1 LDG.E R6, desc[UR6][R6.64] ;  /* 0x0000000606069981 */ /* 0x002ea2000c1e1900 */
[----:B------:R-:W0:Y:S01]  /*0150*/  S2UR UR5, SR_CgaCtaId ;  /* 0x00000000000579c3 */ /* 0x000e220000008800 */
[----:B------:R-:W-:Y:S01]  /*0160*/  UMOV UR4, 0x400 ;  /* 0x0000040000047882 */ /* 0x000fe20000000000 */
[----:B------:R-:W-:Y:S02]  /*0170*/  ISETP.GT.U32.AND P0, PT, R12, 0x6, PT ;  /* 0x000000060c00780c */ /* 0x000fe40003f04070 */
[----:B------:R-:W-:-:S04]  /*0180*/  IADD3 R9, PT, PT, R11, -0x1, RZ ;  /* 0xffffffff0b097810 */ /* 0x000fc80007ffe0ff */
[----:B------:R-:W-:-:S04]  /*0190*/  ISETP.GT.U32.OR P0, PT, R9, 0x5, P0 ;  /* 0x000000050900780c */ /* 0x000fc80000704470 */
[----:B------:R-:W-:-:S04]  /*01a0*/  ISETP.EQ.OR P0, PT, R12, RZ, P0 ;  /* 0x000000ff0c00720c */ /* 0x000fc80000702670 */
[----:B------:R-:W-:-:S04]  /*01b0*/  ISETP.EQ.OR P0, PT, R13, RZ, P0 ;  /* 0x000000ff0d00720c */ /* 0x000fc80000702670 */
[----:B------:R-:W-:Y:S01]  /*01c0*/  ISETP.GT.U32.OR P0, PT, R13, 0x6, P0 ;  /* 0x000000060d00780c */ /* 0x000fe20000704470 */
[----:B0-----:R-:W-:-:S06]  /*01d0*/  ULEA UR4, UR5, UR4, 0x18 ;  /* 0x0000000405047291 */ /* 0x001fcc000f8ec0ff */
[----:B------:R-:W-:-:S04]  /*01e0*/  LEA R9, R13, UR4, 0x8 ;  /* 0x000000040d097c11 */ /* 0x000fc8000f8e40ff */
[----:B------:R-:W-:-:S04]  /*01f0*/  LEA R9, R12, R9, 0x5 ;  /* 0x000000090c097211 */ /* 0x000fc800078e28ff */
[----:B------:R-:W-:-:S05]  /*0200*/  LEA R9, R11, R9, 0x2 ;  /* 0x000000090b097211 */ /* 0x000fca00078e10ff */
[----:B--2---:R0:W-:Y:S04]  /*0210*/  @!P1 STS [R9], R6 ;  /* 0x0000000609009388 */ /* 0x0041e80000000800 */
[----:B------:R0:W-:Y:S01]  /*0220*/  @P1 STS [R9], RZ ;  /* 0x000000ff09001388 */ /* 0x0001e20000000800 */
[----:B------:R-:W-:Y:S06]  /*0230*/  BAR.SYNC.DEFER_BLOCKING 0x0 ;  /* 0x0000000000007b1d */ /* 0x000fec0000010000 */
[----:B------:R-:W-:Y:S05]  /*0240*/  @P0 EXIT ;  /* 0x000000000000094d */ /* 0x000fea0003800000 */
[----:B------:R-:W-:Y:S02]  /*0250*/  IADD3 R7, PT, PT, R4, -0x2, RZ ;  /* 0xfffffffe04077810 */ /* 0x000fe40007ffe0ff */
[----:B------:R-:W-:Y:S02]  /*0260*/  ISETP.GE.U32.AND P1, PT, R14, 0x1f4, PT ;  /* 0x000001f40e00780c */ /* 0x000fe40003f26070 */
[----:B------:R-:W-:-:S04]  /*0270*/  VIADDMNMX.U32 R7, R2, 0xfffffffe, R7, !PT ;  /* 0xfffffffe02077846 */ /* 0x000fc80007800007 */
[----:B------:R-:W-:-:S04]  /*0280*/  VIADDMNMX.U32 R7, R8, 0xfffffffe, R7, !PT ;  /* 0xfffffffe08077846 */ /* 0x000fc80007800007 */
[----:B------:R-:W-:-:S13]  /*0290*/  ISETP.GT.U32.AND P0, PT, R7, 0x1f1, PT ;  /* 0x000001f10700780c */ /* 0x000fda0003f04070 */
[----:B------:R-:W-:Y:S05]  /*02a0*/  @P0 BRA `(.L_x_0) ;  /* 0x00000000005c0947 */ /* 0x000fea0003800000 */
[----:B------:R-:W1:Y:S01]  /*02b0*/  LDS R4, [R9+-0x100] ;  /* 0xffff000009047984 */ /* 0x000e620000000800 */
[----:B------:R-:W1:Y:S01]  /*02c0*/  LDCU.128 UR8, c[0x3][URZ] ;  /* 0x00c00000ff0877ac */ /* 0x000e620008000c00 */
[----:B0-----:R-:W0:Y:S01]  /*02d0*/  LDC.64 R6, c[0x0][0x388] ;  /* 0x0000e200ff067b82 */ /* 0x001e220000000a00 */
[----:B------:R-:W-:Y:S01]  /*02e0*/  IMAD R0, R5, 0x1f4, R0 ;  /* 0x000001f405007824 */ /* 0x000fe200078e0200 */
[----:B------:R-:W2:Y:S01]  /*02f0*/  LDS R2, [R9] ;  /* 0x0000000009027984 */ /* 0x000ea20000000800 */
[----:B------:R-:W3:Y:S02]  /*0300*/  LDCU.64 UR4, c[0x3][0x10] ;  /* 0x00c00200ff0477ac */ /* 0x000ee40008000a00 */
[----:B------:R-:W-:Y:S01]  /*0310*/  IMAD R3, R3, 0x3d090, R0 ;  /* 0x0003d09003037824 */ /* 0x000fe200078e0200 */
[----:B------:R-:W4:Y:S04]  /*0320*/  LDS R13, [R9+0x100] ;  /* 0x00010000090d7984 */ /* 0x000f280000000800 */
[----:B------:R-:W5:Y:S04]  /*0330*/  LDS R15, [R9+-0x20] ;  /* 0xffffe000090f7984 */ /* 0x000f680000000800 */
[----:B------:R-:W3:Y:S04]  /*0340*/  LDS R17, [R9+0x20] ;  /* 0x0000200009117984 */ /* 0x000ee80000000800 */
[----:B------:R-:W3:Y:S04]  /*0350*/  LDS R19, [R9+-0x4] ;  /* 0xfffffc0009137984 */ /* 0x000ee80000000800 */
[----:B------:R-:W3:Y:S01]  /*0360*/  LDS R21, [R9+0x4] ;  /* 0x0000040009157984 */ /* 0x000ee20000000800 */
[----:B0-----:R-:W-:-:S04]  /*0370*/  IMAD.WIDE R6, R3, 0x4, R6 ;  /* 0x0000000403067825 */ /* 0x001fc800078e0206 */
[----:B-1----:R-:W-:-:S04]  /*0380*/  FMUL R11, R4, UR9 ;  /* 0x00000009040b7c20 */ /* 0x002fc80008400000 */
[----:B--2---:R-:W-:Y:S01]  /*0390*/  FFMA R2, R2, UR8, R11 ;  /* 0x0000000802027c23 */ /* 0x004fe2000800000b */
[----:B------:R-:W0:Y:S03]  /*03a0*/  LDCU UR8, c[0x3][0x18] ;  /* 0x00c00300ff0877ac */ /* 0x000e260008000800 */
[----:B----4-:R-:W-:-:S04]  /*03b0*/  FFMA R2, R13, UR10, R2 ;  /* 0x0000000a0d027c23 */ /* 0x010fc80008000002 */
[----:B-----5:R-:W-:-:S04]  /*03c0*/  FFMA R2, R15, UR11, R2 ;  /* 0x0000000b0f027c23 */ /* 0x020fc80008000002 */
[----:B---3--:R-:W-:-:S04]  /*03d0*/  FFMA R2, R17, UR4, R2 ;  /* 0x0000000411027c23 */ /* 0x008fc80008000002 */
[----:B------:R-:W-:-:S04]  /*03e0*/  FFMA R2, R19, UR5, R2 ;  /* 0x0000000513027c23 */ /* 0x000fc80008000002 */
[----:B0-----:R-:W-:-:S05]  /*03f0*/  FFMA R21, R21, UR8, R2 ;  /* 0x0000000815157c23 */ /* 0x001fca0008000002 */
[----:B------:R-:W-:Y:S01]  /*0400*/  STG.E desc[UR6][R6.64], R21 ;  /* 0x0000001506007986 */ /* 0x000fe2000c101906 */
[----:B------:R-:W-:Y:S05]  /*0410*/  EXIT ;  /* 0x000000000000794d */ /* 0x000fea0003800000 */
.L_x_0:
[----:B------:R-:W-:Y:S05]  /*0420*/  @P1 EXIT ;  /* 0x000000000000194d */ /* 0x000fea0003800000 */
[----:B0-----:R-:W0:Y:S01]  /*0430*/  LDC.64 R6, c[0x0][0x388] ;  /* 0x0000e200ff067b82 */ /* 0x001e220000000a00 */
[----:B------:R-:W-:-:S04]  /*0440*/  IMAD R0, R5, 0x1f4, R0 ;  /* 0x000001f405007824 */ /* 0x000fc800078e0200 */
[----:B------:R-:W-:-:S04]  /*0450*/  IMAD R3, R3, 0x3d090, R0 ;  /* 0x0003d09003037824 */ /* 0x000fc800078e0200 */
[----:B0-----:R-:W-:-:S05]  /*0460*/  IMAD.WIDE.U32 R2, R3, 0x4, R6 ;  /* 0x0000000403027825 */ /* 0x001fca00078e0006 */
[----:B------:R-:W-:Y:S01]  /*0470*/  STG.E desc[UR6][R2.64], RZ ;  /* 0x000000ff02007986 */ /* 0x000fe2000c101906 */
[----:B------:R-:W-:Y:S05]  /*0480*/  EXIT ;  /* 0x000000000000794d */ /* 0x000fea0003800000 */
.L_x_1:
[----:B------:R-:W-:-:S00]  /*0490*/  BRA `(.L_x_1) ;  /* 0xfffffffc00fc7947 */ /* 0x000fc0000383ffff */
[----:B------:R-:W-:-:S00]  /*04a0*/  NOP ;  /* 0x0000000000007918 */ /* 0x000fc00000000000 */
        /* <DEDUP_REMOVED lines=13> */
.L_x_2:


//--------------------- .nv.shared._Z20tiled_stencil_kernelPfS_ --------------------------
	.section	.nv.shared._Z20tiled_stencil_kernelPfS_,"aw",@nobits
	.sectionflags	@""
	.align	4
.nv.shared._Z20tiled_stencil_kernelPfS_:
	.zero		3072


//--------------------- .nv.shared.reserved.0     --------------------------
	.section	.nv.shared.reserved.0,"aw",@nobits
	.weak		__nv_reservedSMEM_offset_0_alias
	.size		__nv_reservedSMEM_offset_0_alias, 0, 64
	.other		__nv_reservedSMEM_offset_0_alias,@"STO_CUDA_RESERVED_SHARED STV_DEFAULT"
__nv_reservedSMEM_offset_0_alias:
	.zero		0
	.zero		64


//--------------------- .nv.constant0._Z20tiled_stencil_kernelPfS_ --------------------------
	.section	.nv.constant0._Z20tiled_stencil_kernelPfS_,"a",@progbits
	.sectionflags	@""
	.align	4
.nv.constant0._Z20tiled_stencil_kernelPfS_:
	.zero		912


//--------------------- SYMBOLS --------------------------

	.type		.nv.reservedSmem.offset0,@object
	.size		.nv.reservedSmem.offset0,0x4
	.type		.nv.reservedSmem.cap,@object
	.size		.nv.reservedSmem.cap,0x4
